	.headerflags	@"EF_CUDA_TEXMODE_UNIFIED EF_CUDA_64BIT_ADDRESS EF_CUDA_ACCELERATORS EF_CUDA_SM90 EF_CUDA_VIRTUAL_SM(EF_CUDA_SM90)"
	.elftype	@"ET_EXEC"


//--------------------- .nv.info                  --------------------------
	.section	.nv.info,"",@"SHT_CUDA_INFO"
	.align	4


	//----- nvinfo : EIATTR_REGCOUNT
	.align		4
        /*0000*/ 	.byte	0x04, 0x2f
        /*0002*/ 	.short	(.L_1 - .L_0)
	.align		4
.L_0:
        /*0004*/ 	.word	index@(triton_poi_fused_add_clamp_25)
        /*0008*/ 	.word	0x00000008


	//----- nvinfo : EIATTR_MIN_STACK_SIZE
	.align		4
.L_1:
        /*000c*/ 	.byte	0x04, 0x12
        /*000e*/ 	.short	(.L_3 - .L_2)
	.align		4
.L_2:
        /*0010*/ 	.word	index@(triton_poi_fused_add_clamp_25)
        /*0014*/ 	.word	0x00000000


	//----- nvinfo : EIATTR_FRAME_SIZE
	.align		4
.L_3:
        /*0018*/ 	.byte	0x04, 0x11
        /*001a*/ 	.short	(.L_5 - .L_4)
	.align		4
.L_4:
        /*001c*/ 	.word	index@(triton_poi_fused_add_clamp_25)
        /*0020*/ 	.word	0x00000000


	//----- nvinfo : EIATTR_MIN_STACK_SIZE
	.align		4
.L_5:
        /*0024*/ 	.byte	0x04, 0x12
        /*0026*/ 	.short	(.L_7 - .L_6)
	.align		4
.L_6:
        /*0028*/ 	.word	index@(triton_poi_fused_add_clamp_25)
        /*002c*/ 	.word	0x00000000
.L_7:


//--------------------- .nv.info.triton_poi_fused_add_clamp_25 --------------------------
	.section	.nv.info.triton_poi_fused_add_clamp_25,"",@"SHT_CUDA_INFO"
	.sectionflags	@""
	.align	4


	//----- nvinfo : EIATTR_CUDA_API_VERSION
	.align		4
        /*0000*/ 	.byte	0x04, 0x37
        /*0002*/ 	.short	(.L_9 - .L_8)
.L_8:
        /*0004*/ 	.word	0x0000007c


	//----- nvinfo : EIATTR_KPARAM_INFO
	.align		4
.L_9:
        /*0008*/ 	.byte	0x04, 0x17
        /*000a*/ 	.short	(.L_11 - .L_10)
.L_10:
        /*000c*/ 	.word	0x00000000
        /*0010*/ 	.short	0x0001
        /*0012*/ 	.short	0x0008
        /*0014*/ 	.byte	0x00, 0xf0, 0x11, 0x00


	//----- nvinfo : EIATTR_KPARAM_INFO
	.align		4
.L_11:
        /*0018*/ 	.byte	0x04, 0x17
        /*001a*/ 	.short	(.L_13 - .L_12)
.L_12:
        /*001c*/ 	.word	0x00000000
        /*0020*/ 	.short	0x0000
        /*0022*/ 	.short	0x0000
        /*0024*/ 	.byte	0x00, 0xf4, 0x21, 0x00


	//----- nvinfo : EIATTR_SPARSE_MMA_MASK
	.align		4
.L_13:
        /*0028*/ 	.byte	0x03, 0x50
        /*002a*/ 	.short	0x0000


	//----- nvinfo : EIATTR_MAXREG_COUNT
	.align		4
        /*002c*/ 	.byte	0x03, 0x1b
        /*002e*/ 	.short	0x00ff


	//----- nvinfo : EIATTR_EXIT_INSTR_OFFSETS
	.align		4
        /*0030*/ 	.byte	0x04, 0x1c
        /*0032*/ 	.short	(.L_15 - .L_14)


	//   ....[0]....
.L_14:
        /*0034*/ 	.word	0x000000f0


	//   ....[1]....
        /*0038*/ 	.word	0x00000120


	//----- nvinfo : EIATTR_REQNTID
	.align		4
.L_15:
        /*003c*/ 	.byte	0x04, 0x10
        /*003e*/ 	.short	(.L_17 - .L_16)
.L_16:
        /*0040*/ 	.word	0x00000020
        /*0044*/ 	.word	0x00000001
        /*0048*/ 	.word	0x00000001


	//----- nvinfo : EIATTR_CBANK_PARAM_SIZE
	.align		4
.L_17:
        /*004c*/ 	.byte	0x03, 0x19
        /*004e*/ 	.short	0x000c


	//----- nvinfo : EIATTR_PARAM_CBANK
	.align		4
        /*0050*/ 	.byte	0x04, 0x0a
        /*0052*/ 	.short	(.L_19 - .L_18)
	.align		4
.L_18:
        /*0054*/ 	.word	index@(.nv.constant0.triton_poi_fused_add_clamp_25)
        /*0058*/ 	.short	0x0210
        /*005a*/ 	.short	0x000c


	//----- nvinfo : EIATTR_SW_WAR
	.align		4
.L_19:
        /*005c*/ 	.byte	0x04, 0x36
        /*005e*/ 	.short	(.L_21 - .L_20)
.L_20:
        /*0060*/ 	.word	0x00000008
.L_21:


//--------------------- .nv.callgraph             --------------------------
	.section	.nv.callgraph,"",@"SHT_CUDA_CALLGRAPH"
	.align	4
	.sectionentsize	8
	.align		4
        /*0000*/ 	.word	0x00000000
	.align		4
        /*0004*/ 	.word	0xffffffff
	.align		4
        /*0008*/ 	.word	0x00000000
	.align		4
        /*000c*/ 	.word	0xfffffffe
	.align		4
        /*0010*/ 	.word	0x00000000
	.align		4
        /*0014*/ 	.word	0xfffffffd
	.align		4
        /*0018*/ 	.word	0x00000000
	.align		4
        /*001c*/ 	.word	0xfffffffc


//--------------------- .text.triton_poi_fused_add_clamp_25 --------------------------
	.section	.text.triton_poi_fused_add_clamp_25,"ax",@progbits
	.align	128
        .global         triton_poi_fused_add_clamp_25
        .type           triton_poi_fused_add_clamp_25,@function
        .size           triton_poi_fused_add_clamp_25,(.L_x_1 - triton_poi_fused_add_clamp_25)
        .other          triton_poi_fused_add_clamp_25,@"STO_CUDA_ENTRY STV_DEFAULT"
triton_poi_fused_add_clamp_25:
.text.triton_poi_fused_add_clamp_25:
[----:B------:R-:W0:Y:S02]  /*0000*/  LDC R1, c[0x0][0x28] ;  /* 0x00000a00ff017b82 */ /* 0x000e240000000800 */
[----:B------:R-:W1:Y:S01]  /*0010*/  S2R R0, SR_TID.X ;  /* 0x0000000000007919 */ /* 0x000e620000002100 */
[----:B------:R-:W2:Y:S01]  /*0020*/  LDC.64 R4, c[0x0][0x210] ;  /* 0x00008400ff047b82 */ /* 0x000ea20000000a00 */
[----:B------:R-:W3:Y:S01]  /*0030*/  S2R R3, SR_CTAID.X ;  /* 0x0000000000037919 */ /* 0x000ee20000002500 */
[----:B-1----:R-:W-:-:S05]  /*0040*/  LOP3.LUT R0, R0, 0x1f, RZ, 0xc0, !PT ;  /* 0x0000001f00007812 */ /* 0x002fca00078ec0ff */
[----:B---3--:R-:W-:-:S04]  /*0050*/  IMAD R3, R3, 0x20, R0 ;  /* 0x0000002003037824 */ /* 0x008fc800078e0200 */
[C---:B--2---:R-:W-:Y:S01]  /*0060*/  IMAD.WIDE R4, R3.reuse, 0x8, R4 ;  /* 0x0000000803047825 */ /* 0x044fe200078e0204 */
[----:B------:R-:W-:Y:S02]  /*0070*/  I2FP.F32.S32 R0, R3 ;  /* 0x0000000300007245 */ /* 0x000fe40000201400 */
[----:B------:R-:W-:-:S03]  /*0080*/  ISETP.GE.AND P0, PT, R3, 0x20, PT ;  /* 0x000000200300780c */ /* 0x000fc60003f06270 */
[----:B------:R-:W-:-:S05]  /*0090*/  FMUL R0, R0, 0.48387095332145690918 ;  /* 0x3ef7bdef00007820 */ /* 0x000fca0000400000 */
[----:B------:R-:W-:-:S06]  /*00a0*/  FMNMX R0, RZ, R0, !PT ;  /* 0x00000000ff007209 */ /* 0x000fcc0007800000 */
[----:B------:R-:W1:Y:S02]  /*00b0*/  F2I.TRUNC.NTZ R0, R0 ;  /* 0x0000000000007305 */ /* 0x000e64000020f100 */
[----:B-1----:R-:W-:-:S05]  /*00c0*/  VIMNMX R2, R0, 0xe, PT ;  /* 0x0000000e00027848 */ /* 0x002fca0003fe0100 */
[----:B------:R-:W-:-:S05]  /*00d0*/  VIADD R2, R2, 0x1 ;  /* 0x0000000102027836 */ /* 0x000fca0000000000 */
[----:B------:R-:W-:Y:S01]  /*00e0*/  SHF.R.S32.HI R3, RZ, 0x1f, R2 ;  /* 0x0000001fff037819 */ /* 0x000fe20000011402 */
[----:B------:R-:W-:Y:S06]  /*00f0*/  @P0 EXIT ;  /* 0x000000000000094d */ /* 0x000fec0003800000 */
[----:B------:R-:W-:Y:S02]  /*0100*/  ULDC.64 UR4, c[0x0][0x208] ;  /* 0x0000820000047ab9 */ /* 0x000fe40000000a00 */
[----:B------:R-:W-:Y:S01]  /*0110*/  STG.E.64 desc[UR4][R4.64], R2 ;  /* 0x0000000204007986 */ /* 0x000fe2000c101b04 */
[----:B------:R-:W-:Y:S05]  /*0120*/  EXIT ;  /* 0x000000000000794d */ /* 0x000fea0003800000 */
.L_x_0:
[----:B------:R-:W-:-:S00]  /*0130*/  BRA `(.L_x_0) ;  /* 0xfffffffc00fc7947 */ /* 0x000fc0000383ffff */
[----:B------:R-:W-:-:S00]  /*0140*/  NOP ;  /* 0x0000000000007918 */ /* 0x000fc00000000000 */
        /* <DEDUP_REMOVED lines=11> */
.L_x_1:


//--------------------- .nv.constant0.triton_poi_fused_add_clamp_25 --------------------------
	.section	.nv.constant0.triton_poi_fused_add_clamp_25,"a",@progbits
	.sectionflags	@""
	.align	4
.nv.constant0.triton_poi_fused_add_clamp_25:
	.zero		540
